//
// Generated by NVIDIA NVVM Compiler
//
// Compiler Build ID: CL-36424714
// Cuda compilation tools, release 13.0, V13.0.88
// Based on NVVM 20.0.0
//

.version 9.0
.target sm_100
.address_size 64

	// .globl	default_function_kernel

.visible .entry default_function_kernel(
	.param .u64 .ptr .align 1 default_function_kernel_param_0,
	.param .u64 .ptr .align 1 default_function_kernel_param_1
)
.maxntid 32
{
	.reg .pred 	%p<19>;
	.reg .b32 	%r<20>;
	.reg .b32 	%f<81>;
	.reg .b64 	%rd<9>;

	ld.param.u64 	%rd3, [default_function_kernel_param_0];
	ld.param.u64 	%rd4, [default_function_kernel_param_1];
	cvta.to.global.u64 	%rd5, %rd3;
	cvta.to.global.u64 	%rd6, %rd4;
	mov.u32 	%r3, %ctaid.x;
	shl.b32 	%r4, %r3, 5;
	mov.u32 	%r5, %tid.x;
	or.b32  	%r6, %r4, %r5;
	mul.wide.u32 	%rd7, %r6, 4;
	add.s64 	%rd1, %rd6, %rd7;
	shl.b32 	%r7, %r5, 1;
	and.b32  	%r1, %r7, 14;
	shr.u32 	%r9, %r5, 4;
	mul.lo.s32 	%r10, %r9, 96;
	shr.u32 	%r11, %r5, 3;
	shl.b32 	%r12, %r5, 3;
	and.b32  	%r13, %r12, 64;
	mad.lo.s32 	%r15, %r3, 192, %r10;
	or.b32  	%r16, %r15, %r1;
	add.s32 	%r17, %r16, %r13;
	add.s32 	%r18, %r17, -49;
	and.b32  	%r2, %r5, 8;
	and.b32  	%r19, %r11, 1;
	setp.eq.b32 	%p3, %r19, 1;
	setp.ne.s32 	%p4, %r1, 0;
	and.pred  	%p1, %p3, %p4;
	mul.wide.s32 	%rd8, %r18, 4;
	add.s64 	%rd2, %rd5, %rd8;
	mov.f32 	%f67, 0fFF7FFFFD;
	not.pred 	%p5, %p1;
	@%p5 bra 	$L__BB0_2;
	ld.global.nc.f32 	%f67, [%rd2+64];
$L__BB0_2:
	setp.eq.s32 	%p6, %r2, 0;
	mov.f32 	%f68, 0fFF7FFFFD;
	@%p6 bra 	$L__BB0_4;
	ld.global.nc.f32 	%f68, [%rd2+68];
$L__BB0_4:
	setp.eq.s32 	%p7, %r2, 0;
	max.f32 	%f44, %f67, 0fFF7FFFFD;
	max.f32 	%f5, %f44, %f68;
	mov.f32 	%f69, 0fFF7FFFFD;
	@%p7 bra 	$L__BB0_6;
	ld.global.nc.f32 	%f69, [%rd2+72];
$L__BB0_6:
	max.f32 	%f8, %f5, %f69;
	mov.f32 	%f70, 0fFF7FFFFD;
	@%p5 bra 	$L__BB0_8;
	ld.global.nc.f32 	%f70, [%rd2+128];
$L__BB0_8:
	setp.eq.s32 	%p9, %r2, 0;
	max.f32 	%f11, %f8, %f70;
	mov.f32 	%f71, 0fFF7FFFFD;
	@%p9 bra 	$L__BB0_10;
	ld.global.nc.f32 	%f71, [%rd2+132];
$L__BB0_10:
	setp.eq.s32 	%p10, %r2, 0;
	max.f32 	%f14, %f11, %f71;
	mov.f32 	%f72, 0fFF7FFFFD;
	@%p10 bra 	$L__BB0_12;
	ld.global.nc.f32 	%f72, [%rd2+136];
$L__BB0_12:
	max.f32 	%f17, %f14, %f72;
	setp.eq.s32 	%p11, %r1, 0;
	mov.f32 	%f73, 0fFF7FFFFD;
	@%p11 bra 	$L__BB0_14;
	ld.global.nc.f32 	%f73, [%rd2+192];
$L__BB0_14:
	setp.eq.s32 	%p12, %r1, 0;
	max.f32 	%f50, %f17, 0fFF7FFFFD;
	max.f32 	%f51, %f50, %f73;
	ld.global.nc.f32 	%f52, [%rd2+196];
	max.f32 	%f53, %f51, %f52;
	ld.global.nc.f32 	%f54, [%rd2+200];
	max.f32 	%f20, %f53, %f54;
	mov.f32 	%f74, 0fFF7FFFFD;
	@%p12 bra 	$L__BB0_16;
	ld.global.nc.f32 	%f74, [%rd2+256];
$L__BB0_16:
	setp.eq.s32 	%p13, %r1, 0;
	setp.ne.s32 	%p14, %r2, 0;
	max.f32 	%f56, %f20, %f74;
	ld.global.nc.f32 	%f57, [%rd2+260];
	max.f32 	%f58, %f56, %f57;
	ld.global.nc.f32 	%f59, [%rd2+264];
	max.f32 	%f23, %f58, %f59;
	or.pred  	%p2, %p14, %p13;
	mov.f32 	%f75, 0fFF7FFFFD;
	@%p2 bra 	$L__BB0_18;
	ld.global.nc.f32 	%f75, [%rd2+320];
$L__BB0_18:
	setp.ne.s32 	%p15, %r2, 0;
	max.f32 	%f61, %f23, 0fFF7FFFFD;
	max.f32 	%f26, %f61, %f75;
	mov.f32 	%f76, 0fFF7FFFFD;
	@%p15 bra 	$L__BB0_20;
	ld.global.nc.f32 	%f76, [%rd2+324];
$L__BB0_20:
	setp.ne.s32 	%p16, %r2, 0;
	max.f32 	%f29, %f26, %f76;
	mov.f32 	%f77, 0fFF7FFFFD;
	@%p16 bra 	$L__BB0_22;
	ld.global.nc.f32 	%f77, [%rd2+328];
$L__BB0_22:
	max.f32 	%f32, %f29, %f77;
	mov.f32 	%f78, 0fFF7FFFFD;
	@%p2 bra 	$L__BB0_24;
	ld.global.nc.f32 	%f78, [%rd2+384];
$L__BB0_24:
	setp.ne.s32 	%p17, %r2, 0;
	max.f32 	%f35, %f32, %f78;
	mov.f32 	%f79, 0fFF7FFFFD;
	@%p17 bra 	$L__BB0_26;
	ld.global.nc.f32 	%f79, [%rd2+388];
$L__BB0_26:
	setp.ne.s32 	%p18, %r2, 0;
	max.f32 	%f38, %f35, %f79;
	mov.f32 	%f80, 0fFF7FFFFD;
	@%p18 bra 	$L__BB0_28;
	ld.global.nc.f32 	%f80, [%rd2+392];
$L__BB0_28:
	max.f32 	%f66, %f38, %f80;
	st.global.f32 	[%rd1], %f66;
	ret;

}


// ===== COMPILED SASS (sm_100) =====

	.target	sm_100

	.elftype	@"ET_EXEC"


//--------------------- .note.nv.tkinfo           --------------------------
	.section	.note.nv.tkinfo,"",@"SHT_NOTE"
	.sectionflags	@"SHF_NOTE_NV_TKINFO"
	.tkinfo
        /*0018*/ 	.word	0x00000002
        /*0030*/ 	.string	""
        /*0030*/ 	.string	"ptxas"
        /*0030*/ 	.string	"Cuda compilation tools, release 13.0, V13.0.88"
        /*0030*/ 	.string	"Build cuda_13.0.r13.0/compiler.36424714_0"
        /*0030*/ 	.string	"-arch sm_100 -m 64 "



//--------------------- .note.nv.cuinfo           --------------------------
	.section	.note.nv.cuinfo,"",@"SHT_NOTE"
	.sectionflags	@"SHF_NOTE_NV_CUINFO"
        /*0018*/ 	.short	0x0002
        /*001a*/ 	.short	0x0064
        /*001c*/ 	.short	0x0082
	.zero		2


//--------------------- .nv.info                  --------------------------
	.section	.nv.info,"",@"SHT_CUDA_INFO"
	.align	4


	//----- nvinfo : EIATTR_REGCOUNT
	.align		4
        /*0000*/ 	.byte	0x04, 0x2f
        /*0002*/ 	.short	(.L_1 - .L_0)
	.align		4
.L_0:
        /*0004*/ 	.word	index@(default_function_kernel)
        /*0008*/ 	.word	0x0000001a


	//----- nvinfo : EIATTR_FRAME_SIZE
	.align		4
.L_1:
        /*000c*/ 	.byte	0x04, 0x11
        /*000e*/ 	.short	(.L_3 - .L_2)
	.align		4
.L_2:
        /*0010*/ 	.word	index@(default_function_kernel)
        /*0014*/ 	.word	0x00000000


	//----- nvinfo : EIATTR_MIN_STACK_SIZE
	.align		4
.L_3:
        /*0018*/ 	.byte	0x04, 0x12
        /*001a*/ 	.short	(.L_5 - .L_4)
	.align		4
.L_4:
        /*001c*/ 	.word	index@(default_function_kernel)
        /*0020*/ 	.word	0x00000000
.L_5:


//--------------------- .nv.compat                --------------------------
	.section	.nv.compat,"",@"SHT_CUDA_COMPAT_INFO"
	.align	4
        /*0000*/ 	.byte	0x02, 0x09, 0x00, 0x00, 0x02, 0x02, 0x01, 0x00, 0x02, 0x05, 0x05, 0x00, 0x03, 0x07, 0x01, 0x01
        /*0010*/ 	.byte	0x02, 0x03, 0x00, 0x00, 0x02, 0x06, 0x01, 0x00, 0x04, 0x0b, 0x08, 0x00, 0x09, 0x00, 0x00, 0x00
        /*0020*/ 	.byte	0x00, 0x00, 0x00, 0x00


//--------------------- .nv.info.default_function_kernel --------------------------
	.section	.nv.info.default_function_kernel,"",@"SHT_CUDA_INFO"
	.sectionflags	@""
	.align	4


	//----- nvinfo : EIATTR_CUDA_API_VERSION
	.align		4
        /*0000*/ 	.byte	0x04, 0x37
        /*0002*/ 	.short	(.L_7 - .L_6)
.L_6:
        /*0004*/ 	.word	0x00000082


	//----- nvinfo : EIATTR_KPARAM_INFO
	.align		4
.L_7:
        /*0008*/ 	.byte	0x04, 0x17
        /*000a*/ 	.short	(.L_9 - .L_8)
.L_8:
        /*000c*/ 	.word	0x00000000
        /*0010*/ 	.short	0x0001
        /*0012*/ 	.short	0x0008
        /*0014*/ 	.byte	0x00, 0xf5, 0x21, 0x00


	//----- nvinfo : EIATTR_KPARAM_INFO
	.align		4
.L_9:
        /*0018*/ 	.byte	0x04, 0x17
        /*001a*/ 	.short	(.L_11 - .L_10)
.L_10:
        /*001c*/ 	.word	0x00000000
        /*0020*/ 	.short	0x0000
        /*0022*/ 	.short	0x0000
        /*0024*/ 	.byte	0x00, 0xf5, 0x21, 0x00


	//----- nvinfo : EIATTR_SPARSE_MMA_MASK
	.align		4
.L_11:
        /*0028*/ 	.byte	0x03, 0x50
        /*002a*/ 	.short	0x0000


	//----- nvinfo : EIATTR_MAXREG_COUNT
	.align		4
        /*002c*/ 	.byte	0x03, 0x1b
        /*002e*/ 	.short	0x00ff


	//----- nvinfo : EIATTR_MERCURY_ISA_VERSION
	.align		4
        /*0030*/ 	.byte	0x03, 0x5f
        /*0032*/ 	.short	0x0101


	//----- nvinfo : EIATTR_VRC_CTA_INIT_COUNT
	.align		4
        /*0034*/ 	.byte	0x02, 0x4a
	.zero		1
	.zero		1


	//----- nvinfo : EIATTR_EXIT_INSTR_OFFSETS
	.align		4
        /*0038*/ 	.byte	0x04, 0x1c
        /*003a*/ 	.short	(.L_13 - .L_12)


	//   ....[0]....
.L_12:
        /*003c*/ 	.word	0x000004c0


	//----- nvinfo : EIATTR_MAX_THREADS
	.align		4
.L_13:
        /*0040*/ 	.byte	0x04, 0x05
        /*0042*/ 	.short	(.L_15 - .L_14)
.L_14:
        /*0044*/ 	.word	0x00000020
        /*0048*/ 	.word	0x00000001
        /*004c*/ 	.word	0x00000001


	//----- nvinfo : EIATTR_CBANK_PARAM_SIZE
	.align		4
.L_15:
        /*0050*/ 	.byte	0x03, 0x19
        /*0052*/ 	.short	0x0010


	//----- nvinfo : EIATTR_PARAM_CBANK
	.align		4
        /*0054*/ 	.byte	0x04, 0x0a
        /*0056*/ 	.short	(.L_17 - .L_16)
	.align		4
.L_16:
        /*0058*/ 	.word	index@(.nv.constant0.default_function_kernel)
        /*005c*/ 	.short	0x0380
        /*005e*/ 	.short	0x0010


	//----- nvinfo : EIATTR_SW_WAR
	.align		4
.L_17:
        /*0060*/ 	.byte	0x04, 0x36
        /*0062*/ 	.short	(.L_19 - .L_18)
.L_18:
        /*0064*/ 	.word	0x00000008
.L_19:


//--------------------- .nv.callgraph             --------------------------
	.section	.nv.callgraph,"",@"SHT_CUDA_CALLGRAPH"
	.align	4
	.sectionentsize	8
	.align		4
        /*0000*/ 	.word	0x00000000
	.align		4
        /*0004*/ 	.word	0xffffffff
	.align		4
        /*0008*/ 	.word	0x00000000
	.align		4
        /*000c*/ 	.word	0xfffffffe
	.align		4
        /*0010*/ 	.word	0x00000000
	.align		4
        /*0014*/ 	.word	0xfffffffd
	.align		4
        /*0018*/ 	.word	0x00000000
	.align		4
        /*001c*/ 	.word	0xfffffffc


//--------------------- .text.default_function_kernel --------------------------
	.section	.text.default_function_kernel,"ax",@progbits
	.align	128
        .global         default_function_kernel
        .type           default_function_kernel,@function
        .size           default_function_kernel,(.L_x_1 - default_function_kernel)
        .other          default_function_kernel,@"STO_CUDA_ENTRY STV_DEFAULT"
default_function_kernel:
.text.default_function_kernel:
[----:B------:R-:W-:Y:S01]  /*0000*/  LDC R1, c[0x0][0x37c] ;  /* 0x0000df00ff017b82 */ /* 0x000fe20000000800 */
[----:B------:R-:W0:Y:S07]  /*0010*/  S2R R23, SR_TID.X ;  /* 0x0000000000177919 */ /* 0x000e2e0000002100 */
[----:B------:R-:W1:Y:S01]  /*0020*/  LDC.64 R2, c[0x0][0x380] ;  /* 0x0000e000ff027b82 */ /* 0x000e620000000a00 */
[----:B------:R-:W2:Y:S01]  /*0030*/  LDCU.64 UR4, c[0x0][0x358] ;  /* 0x00006b00ff0477ac */ /* 0x000ea20008000a00 */
[----:B------:R-:W3:Y:S01]  /*0040*/  S2R R21, SR_CTAID.X ;  /* 0x0000000000157919 */ /* 0x000ee20000002500 */
[----:B0-----:R-:W-:Y:S01]  /*0050*/  SHF.R.U32.HI R4, RZ, 0x4, R23 ;  /* 0x00000004ff047819 */ /* 0x001fe20000011617 */
[C---:B------:R-:W-:Y:S01]  /*0060*/  IMAD.SHL.U32 R0, R23.reuse, 0x2, RZ ;  /* 0x0000000217007824 */ /* 0x040fe200078e00ff */
[C---:B------:R-:W-:Y:S01]  /*0070*/  LOP3.LUT R13, R23.reuse, 0x8, RZ, 0xc0, !PT ;  /* 0x00000008170d7812 */ /* 0x040fe200078ec0ff */
[----:B------:R-:W-:-:S02]  /*0080*/  IMAD.SHL.U32 R5, R23, 0x8, RZ ;  /* 0x0000000817057824 */ /* 0x000fc400078e00ff */
[----:B---3--:R-:W-:Y:S01]  /*0090*/  IMAD R6, R21, 0x2, R4 ;  /* 0x0000000215067824 */ /* 0x008fe200078e0204 */
[----:B------:R-:W-:Y:S02]  /*00a0*/  SHF.R.U32.HI R4, RZ, 0x3, R23 ;  /* 0x00000003ff047819 */ /* 0x000fe40000011617 */
[----:B------:R-:W-:Y:S01]  /*00b0*/  LOP3.LUT P0, RZ, R0, 0xe, RZ, 0xc0, !PT ;  /* 0x0000000e00ff7812 */ /* 0x000fe2000780c0ff */
[----:B------:R-:W-:Y:S01]  /*00c0*/  IMAD R6, R6, 0x60, RZ ;  /* 0x0000006006067824 */ /* 0x000fe200078e02ff */
[----:B------:R-:W-:Y:S02]  /*00d0*/  LOP3.LUT R0, R0, 0xe, RZ, 0xc0, !PT ;  /* 0x0000000e00007812 */ /* 0x000fe400078ec0ff */
[----:B------:R-:W-:Y:S02]  /*00e0*/  LOP3.LUT R5, R5, 0x40, RZ, 0xc0, !PT ;  /* 0x0000004005057812 */ /* 0x000fe400078ec0ff */
[----:B------:R-:W-:Y:S02]  /*00f0*/  LOP3.LUT R4, R4, 0x1, RZ, 0xc0, !PT ;  /* 0x0000000104047812 */ /* 0x000fe400078ec0ff */
[----:B------:R-:W-:Y:S01]  /*0100*/  IADD3 R5, PT, PT, R5, R6, R0 ;  /* 0x0000000605057210 */ /* 0x000fe20007ffe000 */
[----:B------:R-:W-:Y:S01]  /*0110*/  IMAD.MOV.U32 R6, RZ, RZ, -0x800003 ;  /* 0xff7ffffdff067424 */ /* 0x000fe200078e00ff */
[----:B------:R-:W-:Y:S01]  /*0120*/  ISETP.EQ.U32.AND P0, PT, R4, 0x1, P0 ;  /* 0x000000010400780c */ /* 0x000fe20000702070 */
[----:B------:R-:W-:Y:S01]  /*0130*/  IMAD.MOV.U32 R4, RZ, RZ, -0x800003 ;  /* 0xff7ffffdff047424 */ /* 0x000fe200078e00ff */
[----:B------:R-:W-:Y:S01]  /*0140*/  ISETP.NE.AND P2, PT, R13, RZ, PT ;  /* 0x000000ff0d00720c */ /* 0x000fe20003f45270 */
[----:B------:R-:W-:-:S04]  /*0150*/  VIADD R5, R5, 0xffffffcf ;  /* 0xffffffcf05057836 */ /* 0x000fc80000000000 */
[----:B-1----:R-:W-:-:S04]  /*0160*/  IMAD.WIDE R2, R5, 0x4, R2 ;  /* 0x0000000405027825 */ /* 0x002fc800078e0202 */
[----:B------:R-:W-:Y:S02]  /*0170*/  IMAD.MOV.U32 R5, RZ, RZ, -0x800003 ;  /* 0xff7ffffdff057424 */ /* 0x000fe400078e00ff */
[----:B------:R-:W-:Y:S01]  /*0180*/  IMAD.MOV.U32 R7, RZ, RZ, -0x800003 ;  /* 0xff7ffffdff077424 */ /* 0x000fe200078e00ff */
[----:B--2---:R-:W2:Y:S04]  /*0190*/  @P0 LDG.E.CONSTANT R4, desc[UR4][R2.64+0x40] ;  /* 0x0000400402040981 */ /* 0x004ea8000c1e9900 */
[----:B------:R-:W2:Y:S01]  /*01a0*/  @P2 LDG.E.CONSTANT R5, desc[UR4][R2.64+0x44] ;  /* 0x0000440402052981 */ /* 0x000ea2000c1e9900 */
[----:B------:R-:W-:Y:S01]  /*01b0*/  ISETP.NE.AND P1, PT, R0, RZ, PT ;  /* 0x000000ff0000720c */ /* 0x000fe20003f25270 */
[----:B------:R-:W-:Y:S02]  /*01c0*/  IMAD.MOV.U32 R0, RZ, RZ, -0x800003 ;  /* 0xff7ffffdff007424 */ /* 0x000fe400078e00ff */
[----:B------:R-:W3:Y:S01]  /*01d0*/  @P2 LDG.E.CONSTANT R6, desc[UR4][R2.64+0x48] ;  /* 0x0000480402062981 */ /* 0x000ee2000c1e9900 */
[----:B------:R-:W-:-:S03]  /*01e0*/  IMAD.MOV.U32 R8, RZ, RZ, -0x800003 ;  /* 0xff7ffffdff087424 */ /* 0x000fc600078e00ff */
[----:B------:R-:W4:Y:S01]  /*01f0*/  @P0 LDG.E.CONSTANT R7, desc[UR4][R2.64+0x80] ;  /* 0x0000800402070981 */ /* 0x000f22000c1e9900 */
[----:B------:R-:W-:-:S03]  /*0200*/  IMAD.MOV.U32 R9, RZ, RZ, -0x800003 ;  /* 0xff7ffffdff097424 */ /* 0x000fc600078e00ff */
[----:B------:R-:W5:Y:S04]  /*0210*/  @P2 LDG.E.CONSTANT R0, desc[UR4][R2.64+0x84] ;  /* 0x0000840402002981 */ /* 0x000f68000c1e9900 */
[----:B------:R-:W5:Y:S01]  /*0220*/  @P2 LDG.E.CONSTANT R8, desc[UR4][R2.64+0x88] ;  /* 0x0000880402082981 */ /* 0x000f62000c1e9900 */
[----:B------:R-:W-:-:S03]  /*0230*/  IMAD.MOV.U32 R12, RZ, RZ, -0x800003 ;  /* 0xff7ffffdff0c7424 */ /* 0x000fc600078e00ff */
[----:B------:R-:W5:Y:S01]  /*0240*/  @P1 LDG.E.CONSTANT R9, desc[UR4][R2.64+0xc0] ;  /* 0x0000c00402091981 */ /* 0x000f62000c1e9900 */
[----:B------:R-:W-:-:S03]  /*0250*/  ISETP.NE.OR P0, PT, R13, RZ, !P1 ;  /* 0x000000ff0d00720c */ /* 0x000fc60004f05670 */
[----:B------:R-:W5:Y:S01]  /*0260*/  LDG.E.CONSTANT R10, desc[UR4][R2.64+0xc4] ;  /* 0x0000c404020a7981 */ /* 0x000f62000c1e9900 */
[----:B------:R-:W-:-:S03]  /*0270*/  ISETP.NE.AND P2, PT, R13, RZ, PT ;  /* 0x000000ff0d00720c */ /* 0x000fc60003f45270 */
[----:B------:R-:W5:Y:S01]  /*0280*/  LDG.E.CONSTANT R11, desc[UR4][R2.64+0xc8] ;  /* 0x0000c804020b7981 */ /* 0x000f62000c1e9900 */
[----:B------:R-:W-:-:S03]  /*0290*/  IMAD.MOV.U32 R14, RZ, RZ, -0x800003 ;  /* 0xff7ffffdff0e7424 */ /* 0x000fc600078e00ff */
[----:B------:R-:W5:Y:S04]  /*02a0*/  @P1 LDG.E.CONSTANT R12, desc[UR4][R2.64+0x100] ;  /* 0x00010004020c1981 */ /* 0x000f68000c1e9900 */
[----:B------:R-:W5:Y:S01]  /*02b0*/  LDG.E.CONSTANT R13, desc[UR4][R2.64+0x104] ;  /* 0x00010404020d7981 */ /* 0x000f62000c1e9900 */
[----:B------:R-:W-:-:S03]  /*02c0*/  IMAD.MOV.U32 R16, RZ, RZ, -0x800003 ;  /* 0xff7ffffdff107424 */ /* 0x000fc600078e00ff */
[----:B------:R-:W5:Y:S01]  /*02d0*/  LDG.E.CONSTANT R15, desc[UR4][R2.64+0x108] ;  /* 0x00010804020f7981 */ /* 0x000f62000c1e9900 */
[----:B------:R-:W-:-:S03]  /*02e0*/  IMAD.MOV.U32 R17, RZ, RZ, -0x800003 ;  /* 0xff7ffffdff117424 */ /* 0x000fc600078e00ff */
[----:B------:R-:W5:Y:S01]  /*02f0*/  @!P0 LDG.E.CONSTANT R14, desc[UR4][R2.64+0x140] ;  /* 0x00014004020e8981 */ /* 0x000f62000c1e9900 */
[----:B------:R-:W-:-:S03]  /*0300*/  IMAD.MOV.U32 R18, RZ, RZ, -0x800003 ;  /* 0xff7ffffdff127424 */ /* 0x000fc600078e00ff */
[----:B------:R-:W5:Y:S01]  /*0310*/  @!P2 LDG.E.CONSTANT R16, desc[UR4][R2.64+0x144] ;  /* 0x000144040210a981 */ /* 0x000f62000c1e9900 */
[----:B------:R-:W-:-:S03]  /*0320*/  IMAD.MOV.U32 R19, RZ, RZ, -0x800003 ;  /* 0xff7ffffdff137424 */ /* 0x000fc600078e00ff */
[----:B------:R-:W5:Y:S01]  /*0330*/  @!P2 LDG.E.CONSTANT R17, desc[UR4][R2.64+0x148] ;  /* 0x000148040211a981 */ /* 0x000f62000c1e9900 */
[----:B------:R-:W-:-:S03]  /*0340*/  IMAD.MOV.U32 R20, RZ, RZ, -0x800003 ;  /* 0xff7ffffdff147424 */ /* 0x000fc600078e00ff */
[----:B------:R-:W5:Y:S04]  /*0350*/  @!P0 LDG.E.CONSTANT R18, desc[UR4][R2.64+0x180] ;  /* 0x0001800402128981 */ /* 0x000f68000c1e9900 */
[----:B------:R-:W5:Y:S04]  /*0360*/  @!P2 LDG.E.CONSTANT R19, desc[UR4][R2.64+0x184] ;  /* 0x000184040213a981 */ /* 0x000f68000c1e9900 */
[----:B------:R0:W5:Y:S01]  /*0370*/  @!P2 LDG.E.CONSTANT R20, desc[UR4][R2.64+0x188] ;  /* 0x000188040214a981 */ /* 0x000162000c1e9900 */
[----:B--2---:R-:W-:-:S04]  /*0380*/  FMNMX3 R5, R4, -3.40282306073709652508e+38, R5, !PT ;  /* 0xff7ffffd04057876 */ /* 0x004fc80007800005 */
[----:B---3--:R-:W-:Y:S02]  /*0390*/  FMNMX R6, R5, R6, !PT ;  /* 0x0000000605067209 */ /* 0x008fe40007800000 */
[----:B------:R-:W1:Y:S02]  /*03a0*/  LDC.64 R4, c[0x0][0x388] ;  /* 0x0000e200ff047b82 */ /* 0x000e640000000a00 */
[----:B----4-:R-:W-:-:S04]  /*03b0*/  FMNMX R7, R6, R7, !PT ;  /* 0x0000000706077209 */ /* 0x010fc80007800000 */
[----:B-----5:R-:W-:Y:S01]  /*03c0*/  FMNMX R7, R7, R0, !PT ;  /* 0x0000000007077209 */ /* 0x020fe20007800000 */
[----:B------:R-:W-:-:S03]  /*03d0*/  IMAD.SHL.U32 R0, R21, 0x20, RZ ;  /* 0x0000002015007824 */ /* 0x000fc600078e00ff */
[----:B------:R-:W-:Y:S02]  /*03e0*/  FMNMX R8, R7, R8, !PT ;  /* 0x0000000807087209 */ /* 0x000fe40007800000 */
[----:B0-----:R-:W-:Y:S02]  /*03f0*/  LOP3.LUT R3, R0, R23, RZ, 0xfc, !PT ;  /* 0x0000001700037212 */ /* 0x001fe400078efcff */
[----:B------:R-:W-:-:S04]  /*0400*/  FMNMX3 R9, R8, -3.40282306073709652508e+38, R9, !PT ;  /* 0xff7ffffd08097876 */ /* 0x000fc80007800009 */
[----:B------:R-:W-:Y:S01]  /*0410*/  FMNMX3 R9, R9, R10, R11, !PT ;  /* 0x0000000a09097276 */ /* 0x000fe2000780000b */
[----:B-1----:R-:W-:-:S03]  /*0420*/  IMAD.WIDE.U32 R2, R3, 0x4, R4 ;  /* 0x0000000403027825 */ /* 0x002fc600078e0004 */
[----:B------:R-:W-:-:S04]  /*0430*/  FMNMX3 R12, R9, R12, R13, !PT ;  /* 0x0000000c090c7276 */ /* 0x000fc8000780000d */
[----:B------:R-:W-:-:S04]  /*0440*/  FMNMX R15, R12, R15, !PT ;  /* 0x0000000f0c0f7209 */ /* 0x000fc80007800000 */
[----:B------:R-:W-:-:S04]  /*0450*/  FMNMX3 R15, R15, -3.40282306073709652508e+38, R14, !PT ;  /* 0xff7ffffd0f0f7876 */ /* 0x000fc8000780000e */
[----:B------:R-:W-:-:S04]  /*0460*/  FMNMX R16, R15, R16, !PT ;  /* 0x000000100f107209 */ /* 0x000fc80007800000 */
[----:B------:R-:W-:-:S04]  /*0470*/  FMNMX R17, R16, R17, !PT ;  /* 0x0000001110117209 */ /* 0x000fc80007800000 */
[----:B------:R-:W-:-:S04]  /*0480*/  FMNMX R18, R17, R18, !PT ;  /* 0x0000001211127209 */ /* 0x000fc80007800000 */
[----:B------:R-:W-:-:S04]  /*0490*/  FMNMX R19, R18, R19, !PT ;  /* 0x0000001312137209 */ /* 0x000fc80007800000 */
[----:B------:R-:W-:-:S05]  /*04a0*/  FMNMX R5, R19, R20, !PT ;  /* 0x0000001413057209 */ /* 0x000fca0007800000 */
[----:B------:R-:W-:Y:S01]  /*04b0*/  STG.E desc[UR4][R2.64], R5 ;  /* 0x0000000502007986 */ /* 0x000fe2000c101904 */
[----:B------:R-:W-:Y:S05]  /*04c0*/  EXIT ;  /* 0x000000000000794d */ /* 0x000fea0003800000 */
.L_x_0:
[----:B------:R-:W-:-:S00]  /*04d0*/  BRA `(.L_x_0) ;  /* 0xfffffffc00fc7947 */ /* 0x000fc0000383ffff */
[----:B------:R-:W-:-:S00]  /*04e0*/  NOP ;  /* 0x0000000000007918 */ /* 0x000fc00000000000 */
        /* <DEDUP_REMOVED lines=9> */
.L_x_1:


//--------------------- .nv.shared.reserved.0     --------------------------
	.section	.nv.shared.reserved.0,"aw",@nobits
	.weak		__nv_reservedSMEM_offset_0_alias
	.size		__nv_reservedSMEM_offset_0_alias, 0, 64
	.other		__nv_reservedSMEM_offset_0_alias,@"STO_CUDA_RESERVED_SHARED STV_DEFAULT"
__nv_reservedSMEM_offset_0_alias:
	.zero		0
	.zero		64


//--------------------- .nv.constant0.default_function_kernel --------------------------
	.section	.nv.constant0.default_function_kernel,"a",@progbits
	.sectionflags	@""
	.align	4
.nv.constant0.default_function_kernel:
	.zero		912


//--------------------- SYMBOLS --------------------------

	.type		.nv.reservedSmem.offset0,@object
	.size		.nv.reservedSmem.offset0,0x4
